//
// Generated by NVIDIA NVVM Compiler
//
// Compiler Build ID: CL-36424714
// Cuda compilation tools, release 13.0, V13.0.88
// Based on NVVM 20.0.0
//

.version 9.0
.target sm_100
.address_size 64

	// .globl	_Z7mat_addPfS_S_i

.visible .entry _Z7mat_addPfS_S_i(
	.param .u64 .ptr .align 1 _Z7mat_addPfS_S_i_param_0,
	.param .u64 .ptr .align 1 _Z7mat_addPfS_S_i_param_1,
	.param .u64 .ptr .align 1 _Z7mat_addPfS_S_i_param_2,
	.param .u32 _Z7mat_addPfS_S_i_param_3
)
{
	.reg .pred 	%p<2>;
	.reg .b32 	%r<7>;
	.reg .b32 	%f<4>;
	.reg .b64 	%rd<11>;

	ld.param.u64 	%rd1, [_Z7mat_addPfS_S_i_param_0];
	ld.param.u64 	%rd2, [_Z7mat_addPfS_S_i_param_1];
	ld.param.u64 	%rd3, [_Z7mat_addPfS_S_i_param_2];
	ld.param.u32 	%r2, [_Z7mat_addPfS_S_i_param_3];
	mov.u32 	%r3, %ctaid.x;
	mov.u32 	%r4, %ntid.x;
	mov.u32 	%r5, %tid.x;
	mad.lo.s32 	%r1, %r3, %r4, %r5;
	mul.lo.s32 	%r6, %r2, %r2;
	setp.ge.s32 	%p1, %r1, %r6;
	@%p1 bra 	$L__BB0_2;
	cvta.to.global.u64 	%rd4, %rd1;
	cvta.to.global.u64 	%rd5, %rd2;
	cvta.to.global.u64 	%rd6, %rd3;
	mul.wide.s32 	%rd7, %r1, 4;
	add.s64 	%rd8, %rd4, %rd7;
	ld.global.f32 	%f1, [%rd8];
	add.s64 	%rd9, %rd5, %rd7;
	ld.global.f32 	%f2, [%rd9];
	add.f32 	%f3, %f1, %f2;
	add.s64 	%rd10, %rd6, %rd7;
	st.global.f32 	[%rd10], %f3;
$L__BB0_2:
	ret;

}
	// .globl	_Z7mat_subPfS_S_i
.visible .entry _Z7mat_subPfS_S_i(
	.param .u64 .ptr .align 1 _Z7mat_subPfS_S_i_param_0,
	.param .u64 .ptr .align 1 _Z7mat_subPfS_S_i_param_1,
	.param .u64 .ptr .align 1 _Z7mat_subPfS_S_i_param_2,
	.param .u32 _Z7mat_subPfS_S_i_param_3
)
{
	.reg .pred 	%p<2>;
	.reg .b32 	%r<7>;
	.reg .b32 	%f<4>;
	.reg .b64 	%rd<11>;

	ld.param.u64 	%rd1, [_Z7mat_subPfS_S_i_param_0];
	ld.param.u64 	%rd2, [_Z7mat_subPfS_S_i_param_1];
	ld.param.u64 	%rd3, [_Z7mat_subPfS_S_i_param_2];
	ld.param.u32 	%r2, [_Z7mat_subPfS_S_i_param_3];
	mov.u32 	%r3, %ctaid.x;
	mov.u32 	%r4, %ntid.x;
	mov.u32 	%r5, %tid.x;
	mad.lo.s32 	%r1, %r3, %r4, %r5;
	mul.lo.s32 	%r6, %r2, %r2;
	setp.ge.s32 	%p1, %r1, %r6;
	@%p1 bra 	$L__BB1_2;
	cvta.to.global.u64 	%rd4, %rd1;
	cvta.to.global.u64 	%rd5, %rd2;
	cvta.to.global.u64 	%rd6, %rd3;
	mul.wide.s32 	%rd7, %r1, 4;
	add.s64 	%rd8, %rd4, %rd7;
	ld.global.f32 	%f1, [%rd8];
	add.s64 	%rd9, %rd5, %rd7;
	ld.global.f32 	%f2, [%rd9];
	sub.f32 	%f3, %f1, %f2;
	add.s64 	%rd10, %rd6, %rd7;
	st.global.f32 	[%rd10], %f3;
$L__BB1_2:
	ret;

}
	// .globl	_Z7mat_mulPfS_S_i
.visible .entry _Z7mat_mulPfS_S_i(
	.param .u64 .ptr .align 1 _Z7mat_mulPfS_S_i_param_0,
	.param .u64 .ptr .align 1 _Z7mat_mulPfS_S_i_param_1,
	.param .u64 .ptr .align 1 _Z7mat_mulPfS_S_i_param_2,
	.param .u32 _Z7mat_mulPfS_S_i_param_3
)
{
	.reg .pred 	%p<11>;
	.reg .b32 	%r<40>;
	.reg .b32 	%f<68>;
	.reg .b64 	%rd<53>;

	ld.param.u64 	%rd11, [_Z7mat_mulPfS_S_i_param_0];
	ld.param.u64 	%rd12, [_Z7mat_mulPfS_S_i_param_1];
	ld.param.u32 	%r20, [_Z7mat_mulPfS_S_i_param_3];
	cvta.to.global.u64 	%rd1, %rd12;
	cvta.to.global.u64 	%rd2, %rd11;
	mov.u32 	%r21, %ctaid.x;
	mov.u32 	%r22, %ntid.x;
	mov.u32 	%r23, %tid.x;
	mad.lo.s32 	%r1, %r21, %r22, %r23;
	mul.lo.s32 	%r24, %r20, %r20;
	setp.ge.s32 	%p1, %r1, %r24;
	@%p1 bra 	$L__BB2_14;
	rem.s32 	%r2, %r1, %r20;
	setp.lt.s32 	%p2, %r20, 1;
	mov.f32 	%f67, 0f00000000;
	@%p2 bra 	$L__BB2_13;
	sub.s32 	%r34, %r1, %r2;
	and.b32  	%r4, %r20, 7;
	setp.lt.u32 	%p3, %r20, 8;
	mov.f32 	%f67, 0f00000000;
	mov.b32 	%r38, 0;
	@%p3 bra 	$L__BB2_5;
	and.b32  	%r38, %r20, 2147483640;
	neg.s32 	%r36, %r38;
	mul.wide.u32 	%rd13, %r20, 4;
	add.s64 	%rd3, %rd1, %rd13;
	mul.wide.u32 	%rd14, %r20, 8;
	add.s64 	%rd4, %rd1, %rd14;
	mul.wide.u32 	%rd15, %r20, 12;
	add.s64 	%rd5, %rd1, %rd15;
	mul.wide.u32 	%rd16, %r20, 16;
	add.s64 	%rd6, %rd1, %rd16;
	mul.wide.u32 	%rd17, %r20, 20;
	add.s64 	%rd7, %rd1, %rd17;
	mul.wide.u32 	%rd18, %r20, 24;
	add.s64 	%rd8, %rd1, %rd18;
	mul.wide.u32 	%rd19, %r20, 28;
	add.s64 	%rd9, %rd1, %rd19;
	mov.f32 	%f67, 0f00000000;
	mov.u32 	%r35, %r2;
$L__BB2_4:
	.pragma "nounroll";
	mul.wide.s32 	%rd20, %r35, 4;
	add.s64 	%rd21, %rd3, %rd20;
	add.s64 	%rd22, %rd4, %rd20;
	add.s64 	%rd23, %rd5, %rd20;
	add.s64 	%rd24, %rd6, %rd20;
	add.s64 	%rd25, %rd7, %rd20;
	add.s64 	%rd26, %rd8, %rd20;
	add.s64 	%rd27, %rd9, %rd20;
	add.s64 	%rd28, %rd1, %rd20;
	mul.wide.s32 	%rd29, %r34, 4;
	add.s64 	%rd30, %rd2, %rd29;
	ld.global.f32 	%f17, [%rd30];
	ld.global.f32 	%f18, [%rd28];
	fma.rn.f32 	%f19, %f17, %f18, %f67;
	ld.global.f32 	%f20, [%rd30+4];
	ld.global.f32 	%f21, [%rd21];
	fma.rn.f32 	%f22, %f20, %f21, %f19;
	ld.global.f32 	%f23, [%rd30+8];
	ld.global.f32 	%f24, [%rd22];
	fma.rn.f32 	%f25, %f23, %f24, %f22;
	ld.global.f32 	%f26, [%rd30+12];
	ld.global.f32 	%f27, [%rd23];
	fma.rn.f32 	%f28, %f26, %f27, %f25;
	ld.global.f32 	%f29, [%rd30+16];
	ld.global.f32 	%f30, [%rd24];
	fma.rn.f32 	%f31, %f29, %f30, %f28;
	ld.global.f32 	%f32, [%rd30+20];
	ld.global.f32 	%f33, [%rd25];
	fma.rn.f32 	%f34, %f32, %f33, %f31;
	ld.global.f32 	%f35, [%rd30+24];
	ld.global.f32 	%f36, [%rd26];
	fma.rn.f32 	%f37, %f35, %f36, %f34;
	ld.global.f32 	%f38, [%rd30+28];
	ld.global.f32 	%f39, [%rd27];
	fma.rn.f32 	%f67, %f38, %f39, %f37;
	add.s32 	%r36, %r36, 8;
	shl.b32 	%r26, %r20, 3;
	add.s32 	%r35, %r35, %r26;
	add.s32 	%r34, %r34, 8;
	setp.ne.s32 	%p4, %r36, 0;
	@%p4 bra 	$L__BB2_4;
$L__BB2_5:
	setp.eq.s32 	%p5, %r4, 0;
	@%p5 bra 	$L__BB2_13;
	sub.s32 	%r14, %r1, %r2;
	and.b32  	%r15, %r20, 3;
	setp.lt.u32 	%p6, %r4, 4;
	@%p6 bra 	$L__BB2_8;
	add.s32 	%r27, %r14, %r38;
	mul.wide.s32 	%rd31, %r27, 4;
	add.s64 	%rd32, %rd2, %rd31;
	ld.global.f32 	%f41, [%rd32];
	mad.lo.s32 	%r28, %r38, %r20, %r2;
	mul.wide.s32 	%rd33, %r28, 4;
	add.s64 	%rd34, %rd1, %rd33;
	ld.global.f32 	%f42, [%rd34];
	fma.rn.f32 	%f43, %f41, %f42, %f67;
	ld.global.f32 	%f44, [%rd32+4];
	mul.wide.u32 	%rd35, %r20, 4;
	add.s64 	%rd36, %rd34, %rd35;
	ld.global.f32 	%f45, [%rd36];
	fma.rn.f32 	%f46, %f44, %f45, %f43;
	ld.global.f32 	%f47, [%rd32+8];
	add.s64 	%rd37, %rd36, %rd35;
	ld.global.f32 	%f48, [%rd37];
	fma.rn.f32 	%f49, %f47, %f48, %f46;
	ld.global.f32 	%f50, [%rd32+12];
	add.s64 	%rd38, %rd37, %rd35;
	ld.global.f32 	%f51, [%rd38];
	fma.rn.f32 	%f67, %f50, %f51, %f49;
	add.s32 	%r38, %r38, 4;
$L__BB2_8:
	setp.eq.s32 	%p7, %r15, 0;
	@%p7 bra 	$L__BB2_13;
	setp.eq.s32 	%p8, %r15, 1;
	@%p8 bra 	$L__BB2_11;
	add.s32 	%r29, %r14, %r38;
	mul.wide.s32 	%rd39, %r29, 4;
	add.s64 	%rd40, %rd2, %rd39;
	ld.global.f32 	%f53, [%rd40];
	mad.lo.s32 	%r30, %r38, %r20, %r2;
	mul.wide.s32 	%rd41, %r30, 4;
	add.s64 	%rd42, %rd1, %rd41;
	ld.global.f32 	%f54, [%rd42];
	fma.rn.f32 	%f55, %f53, %f54, %f67;
	ld.global.f32 	%f56, [%rd40+4];
	mul.wide.u32 	%rd43, %r20, 4;
	add.s64 	%rd44, %rd42, %rd43;
	ld.global.f32 	%f57, [%rd44];
	fma.rn.f32 	%f67, %f56, %f57, %f55;
	add.s32 	%r38, %r38, 2;
$L__BB2_11:
	and.b32  	%r31, %r20, 1;
	setp.eq.b32 	%p9, %r31, 1;
	not.pred 	%p10, %p9;
	@%p10 bra 	$L__BB2_13;
	add.s32 	%r32, %r14, %r38;
	mul.wide.s32 	%rd45, %r32, 4;
	add.s64 	%rd46, %rd2, %rd45;
	ld.global.f32 	%f58, [%rd46];
	mad.lo.s32 	%r33, %r38, %r20, %r2;
	mul.wide.s32 	%rd47, %r33, 4;
	add.s64 	%rd48, %rd1, %rd47;
	ld.global.f32 	%f59, [%rd48];
	fma.rn.f32 	%f67, %f58, %f59, %f67;
$L__BB2_13:
	ld.param.u64 	%rd52, [_Z7mat_mulPfS_S_i_param_2];
	cvta.to.global.u64 	%rd49, %rd52;
	mul.wide.s32 	%rd50, %r1, 4;
	add.s64 	%rd51, %rd49, %rd50;
	st.global.f32 	[%rd51], %f67;
$L__BB2_14:
	ret;

}


// ===== COMPILED SASS (sm_100) =====

	.target	sm_100

	.elftype	@"ET_EXEC"


//--------------------- .note.nv.tkinfo           --------------------------
	.section	.note.nv.tkinfo,"",@"SHT_NOTE"
	.sectionflags	@"SHF_NOTE_NV_TKINFO"
	.tkinfo
        /*0018*/ 	.word	0x00000002
        /*0030*/ 	.string	""
        /*0030*/ 	.string	"ptxas"
        /*0030*/ 	.string	"Cuda compilation tools, release 13.0, V13.0.88"
        /*0030*/ 	.string	"Build cuda_13.0.r13.0/compiler.36424714_0"
        /*0030*/ 	.string	"-arch sm_100 -m 64 "



//--------------------- .note.nv.cuinfo           --------------------------
	.section	.note.nv.cuinfo,"",@"SHT_NOTE"
	.sectionflags	@"SHF_NOTE_NV_CUINFO"
        /*0018*/ 	.short	0x0002
        /*001a*/ 	.short	0x0064
        /*001c*/ 	.short	0x0082
	.zero		2


//--------------------- .nv.info                  --------------------------
	.section	.nv.info,"",@"SHT_CUDA_INFO"
	.align	4


	//----- nvinfo : EIATTR_REGCOUNT
	.align		4
        /*0000*/ 	.byte	0x04, 0x2f
        /*0002*/ 	.short	(.L_1 - .L_0)
	.align		4
.L_0:
        /*0004*/ 	.word	index@(_Z7mat_addPfS_S_i)
        /*0008*/ 	.word	0x0000000c


	//----- nvinfo : EIATTR_FRAME_SIZE
	.align		4
.L_1:
        /*000c*/ 	.byte	0x04, 0x11
        /*000e*/ 	.short	(.L_3 - .L_2)
	.align		4
.L_2:
        /*0010*/ 	.word	index@(_Z7mat_addPfS_S_i)
        /*0014*/ 	.word	0x00000000


	//----- nvinfo : EIATTR_REGCOUNT
	.align		4
.L_3:
        /*0018*/ 	.byte	0x04, 0x2f
        /*001a*/ 	.short	(.L_5 - .L_4)
	.align		4
.L_4:
        /*001c*/ 	.word	index@(_Z7mat_subPfS_S_i)
        /*0020*/ 	.word	0x0000000c


	//----- nvinfo : EIATTR_FRAME_SIZE
	.align		4
.L_5:
        /*0024*/ 	.byte	0x04, 0x11
        /*0026*/ 	.short	(.L_7 - .L_6)
	.align		4
.L_6:
        /*0028*/ 	.word	index@(_Z7mat_subPfS_S_i)
        /*002c*/ 	.word	0x00000000


	//----- nvinfo : EIATTR_REGCOUNT
	.align		4
.L_7:
        /*0030*/ 	.byte	0x04, 0x2f
        /*0032*/ 	.short	(.L_9 - .L_8)
	.align		4
.L_8:
        /*0034*/ 	.word	index@(_Z7mat_mulPfS_S_i)
        /*0038*/ 	.word	0x0000001f


	//----- nvinfo : EIATTR_FRAME_SIZE
	.align		4
.L_9:
        /*003c*/ 	.byte	0x04, 0x11
        /*003e*/ 	.short	(.L_11 - .L_10)
	.align		4
.L_10:
        /*0040*/ 	.word	index@(_Z7mat_mulPfS_S_i)
        /*0044*/ 	.word	0x00000000


	//----- nvinfo : EIATTR_MIN_STACK_SIZE
	.align		4
.L_11:
        /*0048*/ 	.byte	0x04, 0x12
        /*004a*/ 	.short	(.L_13 - .L_12)
	.align		4
.L_12:
        /*004c*/ 	.word	index@(_Z7mat_mulPfS_S_i)
        /*0050*/ 	.word	0x00000000


	//----- nvinfo : EIATTR_MIN_STACK_SIZE
	.align		4
.L_13:
        /*0054*/ 	.byte	0x04, 0x12
        /*0056*/ 	.short	(.L_15 - .L_14)
	.align		4
.L_14:
        /*0058*/ 	.word	index@(_Z7mat_subPfS_S_i)
        /*005c*/ 	.word	0x00000000


	//----- nvinfo : EIATTR_MIN_STACK_SIZE
	.align		4
.L_15:
        /*0060*/ 	.byte	0x04, 0x12
        /*0062*/ 	.short	(.L_17 - .L_16)
	.align		4
.L_16:
        /*0064*/ 	.word	index@(_Z7mat_addPfS_S_i)
        /*0068*/ 	.word	0x00000000
.L_17:


//--------------------- .nv.compat                --------------------------
	.section	.nv.compat,"",@"SHT_CUDA_COMPAT_INFO"
	.align	4
        /*0000*/ 	.byte	0x02, 0x09, 0x00, 0x00, 0x02, 0x02, 0x01, 0x00, 0x02, 0x05, 0x05, 0x00, 0x03, 0x07, 0x01, 0x01
        /*0010*/ 	.byte	0x02, 0x03, 0x00, 0x00, 0x02, 0x06, 0x01, 0x00, 0x04, 0x0b, 0x08, 0x00, 0x09, 0x00, 0x00, 0x00
        /*0020*/ 	.byte	0x00, 0x00, 0x00, 0x00


//--------------------- .nv.info._Z7mat_mulPfS_S_i --------------------------
	.section	.nv.info._Z7mat_mulPfS_S_i,"",@"SHT_CUDA_INFO"
	.sectionflags	@""
	.align	4


	//----- nvinfo : EIATTR_CUDA_API_VERSION
	.align		4
        /*0000*/ 	.byte	0x04, 0x37
        /*0002*/ 	.short	(.L_19 - .L_18)
.L_18:
        /*0004*/ 	.word	0x00000082


	//----- nvinfo : EIATTR_KPARAM_INFO
	.align		4
.L_19:
        /*0008*/ 	.byte	0x04, 0x17
        /*000a*/ 	.short	(.L_21 - .L_20)
.L_20:
        /*000c*/ 	.word	0x00000000
        /*0010*/ 	.short	0x0003
        /*0012*/ 	.short	0x0018
        /*0014*/ 	.byte	0x00, 0xf0, 0x11, 0x00


	//----- nvinfo : EIATTR_KPARAM_INFO
	.align		4
.L_21:
        /*0018*/ 	.byte	0x04, 0x17
        /*001a*/ 	.short	(.L_23 - .L_22)
.L_22:
        /*001c*/ 	.word	0x00000000
        /*0020*/ 	.short	0x0002
        /*0022*/ 	.short	0x0010
        /*0024*/ 	.byte	0x00, 0xf5, 0x21, 0x00


	//----- nvinfo : EIATTR_KPARAM_INFO
	.align		4
.L_23:
        /*0028*/ 	.byte	0x04, 0x17
        /*002a*/ 	.short	(.L_25 - .L_24)
.L_24:
        /*002c*/ 	.word	0x00000000
        /*0030*/ 	.short	0x0001
        /*0032*/ 	.short	0x0008
        /*0034*/ 	.byte	0x00, 0xf5, 0x21, 0x00


	//----- nvinfo : EIATTR_KPARAM_INFO
	.align		4
.L_25:
        /*0038*/ 	.byte	0x04, 0x17
        /*003a*/ 	.short	(.L_27 - .L_26)
.L_26:
        /*003c*/ 	.word	0x00000000
        /*0040*/ 	.short	0x0000
        /*0042*/ 	.short	0x0000
        /*0044*/ 	.byte	0x00, 0xf5, 0x21, 0x00


	//----- nvinfo : EIATTR_SPARSE_MMA_MASK
	.align		4
.L_27:
        /*0048*/ 	.byte	0x03, 0x50
        /*004a*/ 	.short	0x0000


	//----- nvinfo : EIATTR_MAXREG_COUNT
	.align		4
        /*004c*/ 	.byte	0x03, 0x1b
        /*004e*/ 	.short	0x00ff


	//----- nvinfo : EIATTR_MERCURY_ISA_VERSION
	.align		4
        /*0050*/ 	.byte	0x03, 0x5f
        /*0052*/ 	.short	0x0101


	//----- nvinfo : EIATTR_VRC_CTA_INIT_COUNT
	.align		4
        /*0054*/ 	.byte	0x02, 0x4a
	.zero		1
	.zero		1


	//----- nvinfo : EIATTR_EXIT_INSTR_OFFSETS
	.align		4
        /*0058*/ 	.byte	0x04, 0x1c
        /*005a*/ 	.short	(.L_29 - .L_28)


	//   ....[0]....
.L_28:
        /*005c*/ 	.word	0x00000080


	//   ....[1]....
        /*0060*/ 	.word	0x00000af0


	//----- nvinfo : EIATTR_CBANK_PARAM_SIZE
	.align		4
.L_29:
        /*0064*/ 	.byte	0x03, 0x19
        /*0066*/ 	.short	0x001c


	//----- nvinfo : EIATTR_PARAM_CBANK
	.align		4
        /*0068*/ 	.byte	0x04, 0x0a
        /*006a*/ 	.short	(.L_31 - .L_30)
	.align		4
.L_30:
        /*006c*/ 	.word	index@(.nv.constant0._Z7mat_mulPfS_S_i)
        /*0070*/ 	.short	0x0380
        /*0072*/ 	.short	0x001c


	//----- nvinfo : EIATTR_SW_WAR
	.align		4
.L_31:
        /*0074*/ 	.byte	0x04, 0x36
        /*0076*/ 	.short	(.L_33 - .L_32)
.L_32:
        /*0078*/ 	.word	0x00000008
.L_33:


//--------------------- .nv.info._Z7mat_subPfS_S_i --------------------------
	.section	.nv.info._Z7mat_subPfS_S_i,"",@"SHT_CUDA_INFO"
	.sectionflags	@""
	.align	4


	//----- nvinfo : EIATTR_CUDA_API_VERSION
	.align		4
        /*0000*/ 	.byte	0x04, 0x37
        /*0002*/ 	.short	(.L_35 - .L_34)
.L_34:
        /*0004*/ 	.word	0x00000082


	//----- nvinfo : EIATTR_KPARAM_INFO
	.align		4
.L_35:
        /*0008*/ 	.byte	0x04, 0x17
        /*000a*/ 	.short	(.L_37 - .L_36)
.L_36:
        /*000c*/ 	.word	0x00000000
        /*0010*/ 	.short	0x0003
        /*0012*/ 	.short	0x0018
        /*0014*/ 	.byte	0x00, 0xf0, 0x11, 0x00


	//----- nvinfo : EIATTR_KPARAM_INFO
	.align		4
.L_37:
        /*0018*/ 	.byte	0x04, 0x17
        /*001a*/ 	.short	(.L_39 - .L_38)
.L_38:
        /*001c*/ 	.word	0x00000000
        /*0020*/ 	.short	0x0002
        /*0022*/ 	.short	0x0010
        /*0024*/ 	.byte	0x00, 0xf5, 0x21, 0x00


	//----- nvinfo : EIATTR_KPARAM_INFO
	.align		4
.L_39:
        /*0028*/ 	.byte	0x04, 0x17
        /*002a*/ 	.short	(.L_41 - .L_40)
.L_40:
        /*002c*/ 	.word	0x00000000
        /*0030*/ 	.short	0x0001
        /*0032*/ 	.short	0x0008
        /*0034*/ 	.byte	0x00, 0xf5, 0x21, 0x00


	//----- nvinfo : EIATTR_KPARAM_INFO
	.align		4
.L_41:
        /*0038*/ 	.byte	0x04, 0x17
        /*003a*/ 	.short	(.L_43 - .L_42)
.L_42:
        /*003c*/ 	.word	0x00000000
        /*0040*/ 	.short	0x0000
        /*0042*/ 	.short	0x0000
        /*0044*/ 	.byte	0x00, 0xf5, 0x21, 0x00


	//----- nvinfo : EIATTR_SPARSE_MMA_MASK
	.align		4
.L_43:
        /*0048*/ 	.byte	0x03, 0x50
        /*004a*/ 	.short	0x0000


	//----- nvinfo : EIATTR_MAXREG_COUNT
	.align		4
        /*004c*/ 	.byte	0x03, 0x1b
        /*004e*/ 	.short	0x00ff


	//----- nvinfo : EIATTR_MERCURY_ISA_VERSION
	.align		4
        /*0050*/ 	.byte	0x03, 0x5f
        /*0052*/ 	.short	0x0101


	//----- nvinfo : EIATTR_VRC_CTA_INIT_COUNT
	.align		4
        /*0054*/ 	.byte	0x02, 0x4a
	.zero		1
	.zero		1


	//----- nvinfo : EIATTR_EXIT_INSTR_OFFSETS
	.align		4
        /*0058*/ 	.byte	0x04, 0x1c
        /*005a*/ 	.short	(.L_45 - .L_44)


	//   ....[0]....
.L_44:
        /*005c*/ 	.word	0x00000080


	//   ....[1]....
        /*0060*/ 	.word	0x00000140


	//----- nvinfo : EIATTR_CBANK_PARAM_SIZE
	.align		4
.L_45:
        /*0064*/ 	.byte	0x03, 0x19
        /*0066*/ 	.short	0x001c


	//----- nvinfo : EIATTR_PARAM_CBANK
	.align		4
        /*0068*/ 	.byte	0x04, 0x0a
        /*006a*/ 	.short	(.L_47 - .L_46)
	.align		4
.L_46:
        /*006c*/ 	.word	index@(.nv.constant0._Z7mat_subPfS_S_i)
        /*0070*/ 	.short	0x0380
        /*0072*/ 	.short	0x001c


	//----- nvinfo : EIATTR_SW_WAR
	.align		4
.L_47:
        /*0074*/ 	.byte	0x04, 0x36
        /*0076*/ 	.short	(.L_49 - .L_48)
.L_48:
        /*0078*/ 	.word	0x00000008
.L_49:


//--------------------- .nv.info._Z7mat_addPfS_S_i --------------------------
	.section	.nv.info._Z7mat_addPfS_S_i,"",@"SHT_CUDA_INFO"
	.sectionflags	@""
	.align	4


	//----- nvinfo : EIATTR_CUDA_API_VERSION
	.align		4
        /*0000*/ 	.byte	0x04, 0x37
        /*0002*/ 	.short	(.L_51 - .L_50)
.L_50:
        /*0004*/ 	.word	0x00000082


	//----- nvinfo : EIATTR_KPARAM_INFO
	.align		4
.L_51:
        /*0008*/ 	.byte	0x04, 0x17
        /*000a*/ 	.short	(.L_53 - .L_52)
.L_52:
        /*000c*/ 	.word	0x00000000
        /*0010*/ 	.short	0x0003
        /*0012*/ 	.short	0x0018
        /*0014*/ 	.byte	0x00, 0xf0, 0x11, 0x00


	//----- nvinfo : EIATTR_KPARAM_INFO
	.align		4
.L_53:
        /*0018*/ 	.byte	0x04, 0x17
        /*001a*/ 	.short	(.L_55 - .L_54)
.L_54:
        /*001c*/ 	.word	0x00000000
        /*0020*/ 	.short	0x0002
        /*0022*/ 	.short	0x0010
        /*0024*/ 	.byte	0x00, 0xf5, 0x21, 0x00


	//----- nvinfo : EIATTR_KPARAM_INFO
	.align		4
.L_55:
        /*0028*/ 	.byte	0x04, 0x17
        /*002a*/ 	.short	(.L_57 - .L_56)
.L_56:
        /*002c*/ 	.word	0x00000000
        /*0030*/ 	.short	0x0001
        /*0032*/ 	.short	0x0008
        /*0034*/ 	.byte	0x00, 0xf5, 0x21, 0x00


	//----- nvinfo : EIATTR_KPARAM_INFO
	.align		4
.L_57:
        /*0038*/ 	.byte	0x04, 0x17
        /*003a*/ 	.short	(.L_59 - .L_58)
.L_58:
        /*003c*/ 	.word	0x00000000
        /*0040*/ 	.short	0x0000
        /*0042*/ 	.short	0x0000
        /*0044*/ 	.byte	0x00, 0xf5, 0x21, 0x00


	//----- nvinfo : EIATTR_SPARSE_MMA_MASK
	.align		4
.L_59:
        /*0048*/ 	.byte	0x03, 0x50
        /*004a*/ 	.short	0x0000


	//----- nvinfo : EIATTR_MAXREG_COUNT
	.align		4
        /*004c*/ 	.byte	0x03, 0x1b
        /*004e*/ 	.short	0x00ff


	//----- nvinfo : EIATTR_MERCURY_ISA_VERSION
	.align		4
        /*0050*/ 	.byte	0x03, 0x5f
        /*0052*/ 	.short	0x0101


	//----- nvinfo : EIATTR_VRC_CTA_INIT_COUNT
	.align		4
        /*0054*/ 	.byte	0x02, 0x4a
	.zero		1
	.zero		1


	//----- nvinfo : EIATTR_EXIT_INSTR_OFFSETS
	.align		4
        /*0058*/ 	.byte	0x04, 0x1c
        /*005a*/ 	.short	(.L_61 - .L_60)


	//   ....[0]....
.L_60:
        /*005c*/ 	.word	0x00000080


	//   ....[1]....
        /*0060*/ 	.word	0x00000140


	//----- nvinfo : EIATTR_CBANK_PARAM_SIZE
	.align		4
.L_61:
        /*0064*/ 	.byte	0x03, 0x19
        /*0066*/ 	.short	0x001c


	//----- nvinfo : EIATTR_PARAM_CBANK
	.align		4
        /*0068*/ 	.byte	0x04, 0x0a
        /*006a*/ 	.short	(.L_63 - .L_62)
	.align		4
.L_62:
        /*006c*/ 	.word	index@(.nv.constant0._Z7mat_addPfS_S_i)
        /*0070*/ 	.short	0x0380
        /*0072*/ 	.short	0x001c


	//----- nvinfo : EIATTR_SW_WAR
	.align		4
.L_63:
        /*0074*/ 	.byte	0x04, 0x36
        /*0076*/ 	.short	(.L_65 - .L_64)
.L_64:
        /*0078*/ 	.word	0x00000008
.L_65:


//--------------------- .nv.callgraph             --------------------------
	.section	.nv.callgraph,"",@"SHT_CUDA_CALLGRAPH"
	.align	4
	.sectionentsize	8
	.align		4
        /*0000*/ 	.word	0x00000000
	.align		4
        /*0004*/ 	.word	0xffffffff
	.align		4
        /*0008*/ 	.word	0x00000000
	.align		4
        /*000c*/ 	.word	0xfffffffe
	.align		4
        /*0010*/ 	.word	0x00000000
	.align		4
        /*0014*/ 	.word	0xfffffffd
	.align		4
        /*0018*/ 	.word	0x00000000
	.align		4
        /*001c*/ 	.word	0xfffffffc


//--------------------- .text._Z7mat_mulPfS_S_i   --------------------------
	.section	.text._Z7mat_mulPfS_S_i,"ax",@progbits
	.align	128
        .global         _Z7mat_mulPfS_S_i
        .type           _Z7mat_mulPfS_S_i,@function
        .size           _Z7mat_mulPfS_S_i,(.L_x_7 - _Z7mat_mulPfS_S_i)
        .other          _Z7mat_mulPfS_S_i,@"STO_CUDA_ENTRY STV_DEFAULT"
_Z7mat_mulPfS_S_i:
.text._Z7mat_mulPfS_S_i:
[----:B------:R-:W-:Y:S01]  /*0000*/  LDC R1, c[0x0][0x37c] ;  /* 0x0000df00ff017b82 */ /* 0x000fe20000000800 */
[----:B------:R-:W0:Y:S07]  /*0010*/  S2R R3, SR_TID.X ;  /* 0x0000000000037919 */ /* 0x000e2e0000002100 */
[----:B------:R-:W0:Y:S01]  /*0020*/  S2UR UR5, SR_CTAID.X ;  /* 0x00000000000579c3 */ /* 0x000e220000002500 */
[----:B------:R-:W1:Y:S07]  /*0030*/  LDCU UR18, c[0x0][0x398] ;  /* 0x00007300ff1277ac */ /* 0x000e6e0008000800 */
[----:B------:R-:W0:Y:S01]  /*0040*/  LDC R0, c[0x0][0x360] ;  /* 0x0000d800ff007b82 */ /* 0x000e220000000800 */
[----:B-1----:R-:W-:Y:S01]  /*0050*/  UIMAD UR4, UR18, UR18, URZ ;  /* 0x00000012120472a4 */ /* 0x002fe2000f8e02ff */
[----:B0-----:R-:W-:-:S05]  /*0060*/  IMAD R0, R0, UR5, R3 ;  /* 0x0000000500007c24 */ /* 0x001fca000f8e0203 */
[----:B------:R-:W-:-:S13]  /*0070*/  ISETP.GE.AND P0, PT, R0, UR4, PT ;  /* 0x0000000400007c0c */ /* 0x000fda000bf06270 */
[----:B------:R-:W-:Y:S05]  /*0080*/  @P0 EXIT ;  /* 0x000000000000094d */ /* 0x000fea0003800000 */
[----:B------:R-:W-:Y:S01]  /*0090*/  IABS R6, UR18 ;  /* 0x0000001200067c13 */ /* 0x000fe20008000000 */
[----:B------:R-:W-:Y:S01]  /*00a0*/  UISETP.GE.AND UP0, UPT, UR18, 0x1, UPT ;  /* 0x000000011200788c */ /* 0x000fe2000bf06270 */
[----:B------:R-:W-:Y:S01]  /*00b0*/  IABS R13, R0 ;  /* 0x00000000000d7213 */ /* 0x000fe20000000000 */
[----:B------:R-:W-:Y:S01]  /*00c0*/  IMAD.MOV.U32 R12, RZ, RZ, RZ ;  /* 0x000000ffff0c7224 */ /* 0x000fe200078e00ff */
[----:B------:R-:W0:Y:S01]  /*00d0*/  I2F.RP R4, R6 ;  /* 0x0000000600047306 */ /* 0x000e220000209400 */
[----:B------:R-:W-:Y:S01]  /*00e0*/  ISETP.GE.AND P2, PT, R0, RZ, PT ;  /* 0x000000ff0000720c */ /* 0x000fe20003f46270 */
[----:B------:R-:W1:Y:S06]  /*00f0*/  LDCU.64 UR16, c[0x0][0x358] ;  /* 0x00006b00ff1077ac */ /* 0x000e6c0008000a00 */
[----:B0-----:R-:W0:Y:S02]  /*0100*/  MUFU.RCP R4, R4 ;  /* 0x0000000400047308 */ /* 0x001e240000001000 */
[----:B0-----:R-:W-:-:S06]  /*0110*/  IADD3 R2, PT, PT, R4, 0xffffffe, RZ ;  /* 0x0ffffffe04027810 */ /* 0x001fcc0007ffe0ff */
[----:B------:R0:W2:Y:S02]  /*0120*/  F2I.FTZ.U32.TRUNC.NTZ R3, R2 ;  /* 0x0000000200037305 */ /* 0x0000a4000021f000 */
[----:B0-----:R-:W-:Y:S01]  /*0130*/  HFMA2 R2, -RZ, RZ, 0, 0 ;  /* 0x00000000ff027431 */ /* 0x001fe200000001ff */
[----:B--2---:R-:W-:-:S05]  /*0140*/  IADD3 R5, PT, PT, RZ, -R3, RZ ;  /* 0x80000003ff057210 */ /* 0x004fca0007ffe0ff */
[----:B------:R-:W-:-:S04]  /*0150*/  IMAD R5, R5, R6, RZ ;  /* 0x0000000605057224 */ /* 0x000fc800078e02ff */
[----:B------:R-:W-:-:S06]  /*0160*/  IMAD.HI.U32 R3, R3, R5, R2 ;  /* 0x0000000503037227 */ /* 0x000fcc00078e0002 */
[----:B------:R-:W-:-:S05]  /*0170*/  IMAD.HI.U32 R3, R3, R13, RZ ;  /* 0x0000000d03037227 */ /* 0x000fca00078e00ff */
[----:B------:R-:W-:-:S05]  /*0180*/  IADD3 R3, PT, PT, -R3, RZ, RZ ;  /* 0x000000ff03037210 */ /* 0x000fca0007ffe1ff */
[----:B------:R-:W-:-:S05]  /*0190*/  IMAD R13, R6, R3, R13 ;  /* 0x00000003060d7224 */ /* 0x000fca00078e020d */
[----:B------:R-:W-:-:S13]  /*01a0*/  ISETP.GT.U32.AND P0, PT, R6, R13, PT ;  /* 0x0000000d0600720c */ /* 0x000fda0003f04070 */
[----:B------:R-:W-:Y:S02]  /*01b0*/  @!P0 IADD3 R13, PT, PT, R13, -R6, RZ ;  /* 0x800000060d0d8210 */ /* 0x000fe40007ffe0ff */
[----:B------:R-:W-:Y:S02]  /*01c0*/  ISETP.NE.AND P0, PT, RZ, UR18, PT ;  /* 0x00000012ff007c0c */ /* 0x000fe4000bf05270 */
[----:B------:R-:W-:-:S13]  /*01d0*/  ISETP.GT.U32.AND P1, PT, R6, R13, PT ;  /* 0x0000000d0600720c */ /* 0x000fda0003f24070 */
[----:B------:R-:W-:-:S04]  /*01e0*/  @!P1 IADD3 R13, PT, PT, R13, -R6, RZ ;  /* 0x800000060d0d9210 */ /* 0x000fc80007ffe0ff */
[----:B------:R-:W-:Y:S02]  /*01f0*/  @!P2 IADD3 R13, PT, PT, -R13, RZ, RZ ;  /* 0x000000ff0d0da210 */ /* 0x000fe40007ffe1ff */
[----:B------:R-:W-:Y:S01]  /*0200*/  @!P0 LOP3.LUT R13, RZ, UR18, RZ, 0x33, !PT ;  /* 0x00000012ff0d8c12 */ /* 0x000fe2000f8e33ff */
[----:B-1----:R-:W-:Y:S06]  /*0210*/  BRA.U !UP0, `(.L_x_0) ;  /* 0x0000000908287547 */ /* 0x002fec000b800000 */
[----:B------:R-:W-:Y:S01]  /*0220*/  UISETP.GE.U32.AND UP1, UPT, UR18, 0x8, UPT ;  /* 0x000000081200788c */ /* 0x000fe2000bf26070 */
[----:B------:R-:W-:Y:S01]  /*0230*/  MOV R12, RZ ;  /* 0x000000ff000c7202 */ /* 0x000fe20000000f00 */
[----:B------:R-:W-:Y:S01]  /*0240*/  ULOP3.LUT UR19, UR18, 0x7, URZ, 0xc0, !UPT ;  /* 0x0000000712137892 */ /* 0x000fe2000f8ec0ff */
[----:B------:R-:W-:-:S03]  /*0250*/  UMOV UR4, URZ ;  /* 0x000000ff00047c82 */ /* 0x000fc60008000000 */
[----:B------:R-:W-:-:S03]  /*0260*/  UISETP.NE.AND UP0, UPT, UR19, URZ, UPT ;  /* 0x000000ff1300728c */ /* 0x000fc6000bf05270 */
[----:B------:R-:W-:Y:S08]  /*0270*/  BRA.U !UP1, `(.L_x_1) ;  /* 0x0000000109f87547 */ /* 0x000ff0000b800000 */
[----:B------:R-:W0:Y:S01]  /*0280*/  LDCU.64 UR20, c[0x0][0x388] ;  /* 0x00007100ff1477ac */ /* 0x000e220008000a00 */
[-C--:B------:R-:W-:Y:S02]  /*0290*/  IADD3 R14, PT, PT, R0, -R13.reuse, RZ ;  /* 0x8000000d000e7210 */ /* 0x080fe40007ffe0ff */
[----:B------:R-:W-:Y:S01]  /*02a0*/  MOV R12, RZ ;  /* 0x000000ff000c7202 */ /* 0x000fe20000000f00 */
[----:B------:R-:W-:Y:S01]  /*02b0*/  ULOP3.LUT UR4, UR18, 0x7ffffff8, URZ, 0xc0, !UPT ;  /* 0x7ffffff812047892 */ /* 0x000fe2000f8ec0ff */
[----:B------:R-:W-:-:S03]  /*02c0*/  MOV R15, R13 ;  /* 0x0000000d000f7202 */ /* 0x000fc60000000f00 */
[----:B------:R-:W-:Y:S02]  /*02d0*/  UIADD3 UR5, UPT, UPT, -UR4, URZ, URZ ;  /* 0x000000ff04057290 */ /* 0x000fe4000fffe1ff */
[----:B0-----:R-:W-:Y:S02]  /*02e0*/  UIMAD.WIDE.U32 UR6, UR18, 0xc, UR20 ;  /* 0x0000000c120678a5 */ /* 0x001fe4000f8e0014 */
[----:B------:R-:W-:Y:S02]  /*02f0*/  UIMAD.WIDE.U32 UR8, UR18, 0x10, UR20 ;  /* 0x00000010120878a5 */ /* 0x000fe4000f8e0014 */
[----:B------:R-:W-:Y:S02]  /*0300*/  UIMAD.WIDE.U32 UR10, UR18, 0x14, UR20 ;  /* 0x00000014120a78a5 */ /* 0x000fe4000f8e0014 */
[----:B------:R-:W-:Y:S02]  /*0310*/  UIMAD.WIDE.U32 UR12, UR18, 0x18, UR20 ;  /* 0x00000018120c78a5 */ /* 0x000fe4000f8e0014 */
[----:B------:R-:W-:-:S12]  /*0320*/  UIMAD.WIDE.U32 UR14, UR18, 0x1c, UR20 ;  /* 0x0000001c120e78a5 */ /* 0x000fd8000f8e0014 */
.L_x_2:
[----:B------:R-:W0:Y:S01]  /*0330*/  LDC.64 R2, c[0x0][0x380] ;  /* 0x0000e000ff027b82 */ /* 0x000e220000000a00 */
[----:B------:R-:W-:Y:S01]  /*0340*/  HFMA2 R8, -RZ, RZ, 0, 2.384185791015625e-07 ;  /* 0x00000004ff087431 */ /* 0x000fe200000001ff */
[----:B------:R-:W-:Y:S02]  /*0350*/  UIMAD.WIDE.U32 UR24, UR18, 0x4, UR20 ;  /* 0x00000004121878a5 */ /* 0x000fe4000f8e0014 */
[----:B------:R-:W-:-:S04]  /*0360*/  UIMAD.WIDE.U32 UR22, UR18, 0x8, UR20 ;  /* 0x00000008121678a5 */ /* 0x000fc8000f8e0014 */
[----:B------:R-:W-:Y:S01]  /*0370*/  MOV R4, UR24 ;  /* 0x0000001800047c02 */ /* 0x000fe20008000f00 */
[----:B------:R-:W-:Y:S01]  /*0380*/  IMAD.U32 R5, RZ, RZ, UR25 ;  /* 0x00000019ff057e24 */ /* 0x000fe2000f8e00ff */
[----:B------:R-:W-:Y:S01]  /*0390*/  MOV R6, UR22 ;  /* 0x0000001600067c02 */ /* 0x000fe20008000f00 */
[----:B------:R-:W-:Y:S01]  /*03a0*/  IMAD.WIDE R8, R15, R8, UR20 ;  /* 0x000000140f087e25 */ /* 0x000fe2000f8e0208 */
[----:B------:R-:W-:-:S03]  /*03b0*/  MOV R7, UR23 ;  /* 0x0000001700077c02 */ /* 0x000fc60008000f00 */
[----:B------:R-:W-:Y:S02]  /*03c0*/  HFMA2 R10, -RZ, RZ, 0, 2.384185791015625e-07 ;  /* 0x00000004ff0a7431 */ /* 0x000fe400000001ff */
[C---:B------:R-:W-:Y:S01]  /*03d0*/  IMAD.WIDE R4, R15.reuse, 0x4, R4 ;  /* 0x000000040f047825 */ /* 0x040fe200078e0204 */
[----:B------:R1:W2:Y:S01]  /*03e0*/  LDG.E R20, desc[UR16][R8.64] ;  /* 0x0000001008147981 */ /* 0x0002a2000c1e1900 */
[----:B------:R-:W-:Y:S02]  /*03f0*/  MOV R24, 0x4 ;  /* 0x0000000400187802 */ /* 0x000fe40000000f00 */
[----:B0-----:R-:W-:Y:S01]  /*0400*/  IMAD.WIDE R2, R14, 0x4, R2 ;  /* 0x000000040e027825 */ /* 0x001fe200078e0202 */
[----:B------:R0:W3:Y:S04]  /*0410*/  LDG.E R19, desc[UR16][R4.64] ;  /* 0x0000001004137981 */ /* 0x0000e8000c1e1900 */
[----:B------:R-:W2:Y:S01]  /*0420*/  LDG.E R21, desc[UR16][R2.64] ;  /* 0x0000001002157981 */ /* 0x000ea2000c1e1900 */
[----:B------:R-:W-:-:S03]  /*0430*/  IMAD.WIDE R6, R15, 0x4, R6 ;  /* 0x000000040f067825 */ /* 0x000fc600078e0206 */
[----:B------:R-:W3:Y:S01]  /*0440*/  LDG.E R18, desc[UR16][R2.64+0x4] ;  /* 0x0000041002127981 */ /* 0x000ee2000c1e1900 */
[C---:B------:R-:W-:Y:S01]  /*0450*/  IMAD.WIDE R24, R15.reuse, R24, UR6 ;  /* 0x000000060f187e25 */ /* 0x040fe2000f8e0218 */
[----:B------:R-:W-:Y:S02]  /*0460*/  MOV R26, 0x4 ;  /* 0x00000004001a7802 */ /* 0x000fe40000000f00 */
[----:B------:R4:W5:Y:S01]  /*0470*/  LDG.E R17, desc[UR16][R6.64] ;  /* 0x0000001006117981 */ /* 0x000962000c1e1900 */
[----:B-1----:R-:W-:-:S03]  /*0480*/  IMAD.WIDE R8, R15, R10, UR8 ;  /* 0x000000080f087e25 */ /* 0x002fc6000f8e020a */
[----:B------:R-:W5:Y:S01]  /*0490*/  LDG.E R16, desc[UR16][R2.64+0x8] ;  /* 0x0000081002107981 */ /* 0x000f62000c1e1900 */
[----:B------:R-:W-:Y:S02]  /*04a0*/  HFMA2 R28, -RZ, RZ, 0, 2.384185791015625e-07 ;  /* 0x00000004ff1c7431 */ /* 0x000fe400000001ff */
[C---:B0-----:R-:W-:Y:S01]  /*04b0*/  IMAD.WIDE R4, R15.reuse, R26, UR10 ;  /* 0x0000000a0f047e25 */ /* 0x041fe2000f8e021a */
[----:B------:R-:W5:Y:S04]  /*04c0*/  LDG.E R23, desc[UR16][R24.64] ;  /* 0x0000001018177981 */ /* 0x000f68000c1e1900 */
[----:B------:R-:W5:Y:S01]  /*04d0*/  LDG.E R22, desc[UR16][R2.64+0xc] ;  /* 0x00000c1002167981 */ /* 0x000f62000c1e1900 */
[----:B----4-:R-:W-:-:S03]  /*04e0*/  IMAD.WIDE R6, R15, R10, UR12 ;  /* 0x0000000c0f067e25 */ /* 0x010fc6000f8e020a */
[----:B------:R-:W4:Y:S04]  /*04f0*/  LDG.E R9, desc[UR16][R8.64] ;  /* 0x0000001008097981 */ /* 0x000f28000c1e1900 */
[----:B------:R-:W4:Y:S01]  /*0500*/  LDG.E R26, desc[UR16][R2.64+0x10] ;  /* 0x00001010021a7981 */ /* 0x000f22000c1e1900 */
[----:B------:R-:W-:-:S03]  /*0510*/  IMAD.WIDE R10, R15, R28, UR14 ;  /* 0x0000000e0f0a7e25 */ /* 0x000fc6000f8e021c */
[----:B------:R-:W4:Y:S04]  /*0520*/  LDG.E R4, desc[UR16][R4.64] ;  /* 0x0000001004047981 */ /* 0x000f28000c1e1900 */
[----:B------:R-:W4:Y:S04]  /*0530*/  LDG.E R27, desc[UR16][R2.64+0x14] ;  /* 0x00001410021b7981 */ /* 0x000f28000c1e1900 */
[----:B------:R-:W4:Y:S04]  /*0540*/  LDG.E R7, desc[UR16][R6.64] ;  /* 0x0000001006077981 */ /* 0x000f28000c1e1900 */
[----:B------:R-:W4:Y:S04]  /*0550*/  LDG.E R24, desc[UR16][R2.64+0x18] ;  /* 0x0000181002187981 */ /* 0x000f28000c1e1900 */
[----:B------:R-:W4:Y:S04]  /*0560*/  LDG.E R10, desc[UR16][R10.64] ;  /* 0x000000100a0a7981 */ /* 0x000f28000c1e1900 */
[----:B------:R-:W4:Y:S01]  /*0570*/  LDG.E R28, desc[UR16][R2.64+0x1c] ;  /* 0x00001c10021c7981 */ /* 0x000f22000c1e1900 */
[----:B------:R-:W-:-:S04]  /*0580*/  UIADD3 UR5, UPT, UPT, UR5, 0x8, URZ ;  /* 0x0000000805057890 */ /* 0x000fc8000fffe0ff */
[----:B------:R-:W-:Y:S01]  /*0590*/  UISETP.NE.AND UP1, UPT, UR5, URZ, UPT ;  /* 0x000000ff0500728c */ /* 0x000fe2000bf25270 */
[----:B------:R-:W-:Y:S01]  /*05a0*/  IADD3 R14, PT, PT, R14, 0x8, RZ ;  /* 0x000000080e0e7810 */ /* 0x000fe20007ffe0ff */
[----:B--2---:R-:W-:-:S04]  /*05b0*/  FFMA R21, R21, R20, R12 ;  /* 0x0000001415157223 */ /* 0x004fc8000000000c */
[----:B---3--:R-:W-:-:S04]  /*05c0*/  FFMA R19, R18, R19, R21 ;  /* 0x0000001312137223 */ /* 0x008fc80000000015 */
[----:B-----5:R-:W-:-:S04]  /*05d0*/  FFMA R17, R16, R17, R19 ;  /* 0x0000001110117223 */ /* 0x020fc80000000013 */
[----:B------:R-:W-:-:S04]  /*05e0*/  FFMA R17, R22, R23, R17 ;  /* 0x0000001716117223 */ /* 0x000fc80000000011 */
[----:B----4-:R-:W-:-:S04]  /*05f0*/  FFMA R26, R26, R9, R17 ;  /* 0x000000091a1a7223 */ /* 0x010fc80000000011 */
[----:B------:R-:W-:Y:S01]  /*0600*/  FFMA R27, R27, R4, R26 ;  /* 0x000000041b1b7223 */ /* 0x000fe2000000001a */
[----:B------:R-:W-:-:S03]  /*0610*/  IMAD.U32 R4, RZ, RZ, UR18 ;  /* 0x00000012ff047e24 */ /* 0x000fc6000f8e00ff */
[----:B------:R-:W-:Y:S02]  /*0620*/  FFMA R7, R24, R7, R27 ;  /* 0x0000000718077223 */ /* 0x000fe4000000001b */
[----:B------:R-:W-:Y:S02]  /*0630*/  LEA R15, R4, R15, 0x3 ;  /* 0x0000000f040f7211 */ /* 0x000fe400078e18ff */
[----:B------:R-:W-:Y:S01]  /*0640*/  FFMA R12, R28, R10, R7 ;  /* 0x0000000a1c0c7223 */ /* 0x000fe20000000007 */
[----:B------:R-:W-:Y:S06]  /*0650*/  BRA.U UP1, `(.L_x_2) ;  /* 0xfffffffd01347547 */ /* 0x000fec000b83ffff */
.L_x_1:
[----:B------:R-:W-:Y:S05]  /*0660*/  BRA.U !UP0, `(.L_x_0) ;  /* 0x0000000508147547 */ /* 0x000fea000b800000 */
[----:B------:R-:W-:Y:S01]  /*0670*/  UISETP.GE.U32.AND UP0, UPT, UR19, 0x4, UPT ;  /* 0x000000041300788c */ /* 0x000fe2000bf06070 */
[----:B------:R-:W-:Y:S01]  /*0680*/  IADD3 R2, PT, PT, R0, -R13, RZ ;  /* 0x8000000d00027210 */ /* 0x000fe20007ffe0ff */
[----:B------:R-:W-:-:S04]  /*0690*/  ULOP3.LUT UR5, UR18, 0x3, URZ, 0xc0, !UPT ;  /* 0x0000000312057892 */ /* 0x000fc8000f8ec0ff */
[----:B------:R-:W-:-:S03]  /*06a0*/  UISETP.NE.AND UP1, UPT, UR5, URZ, UPT ;  /* 0x000000ff0500728c */ /* 0x000fc6000bf25270 */
[----:B------:R-:W-:Y:S08]  /*06b0*/  BRA.U !UP0, `(.L_x_3) ;  /* 0x0000000108687547 */ /* 0x000ff0000b800000 */
[----:B------:R-:W0:Y:S01]  /*06c0*/  LDC.64 R6, c[0x0][0x388] ;  /* 0x0000e200ff067b82 */ /* 0x000e220000000a00 */
[----:B------:R-:W-:Y:S01]  /*06d0*/  MOV R8, UR4 ;  /* 0x0000000400087c02 */ /* 0x000fe20008000f00 */
[----:B------:R-:W-:Y:S01]  /*06e0*/  IMAD.U32 R11, RZ, RZ, UR18 ;  /* 0x00000012ff0b7e24 */ /* 0x000fe2000f8e00ff */
[----:B------:R-:W-:-:S03]  /*06f0*/  IADD3 R3, PT, PT, R2, UR4, RZ ;  /* 0x0000000402037c10 */ /* 0x000fc6000fffe0ff */
[----:B------:R-:W-:Y:S02]  /*0700*/  IMAD R9, R8, UR18, R13 ;  /* 0x0000001208097c24 */ /* 0x000fe4000f8e020d */
[----:B------:R-:W1:Y:S01]  /*0710*/  LDC.64 R4, c[0x0][0x380] ;  /* 0x0000e000ff047b82 */ /* 0x000e620000000a00 */
[----:B------:R-:W-:Y:S01]  /*0720*/  MOV R15, UR18 ;  /* 0x00000012000f7c02 */ /* 0x000fe20008000f00 */
[----:B0-----:R-:W-:Y:S01]  /*0730*/  IMAD.WIDE R6, R9, 0x4, R6 ;  /* 0x0000000409067825 */ /* 0x001fe200078e0206 */
[----:B------:R-:W-:-:S05]  /*0740*/  MOV R9, UR18 ;  /* 0x0000001200097c02 */ /* 0x000fca0008000f00 */
[----:B------:R-:W-:Y:S02]  /*0750*/  IMAD.WIDE.U32 R8, R9, 0x4, R6 ;  /* 0x0000000409087825 */ /* 0x000fe400078e0006 */
[----:B------:R-:W2:Y:S02]  /*0760*/  LDG.E R6, desc[UR16][R6.64] ;  /* 0x0000001006067981 */ /* 0x000ea4000c1e1900 */
[----:B-1----:R-:W-:-:S04]  /*0770*/  IMAD.WIDE R4, R3, 0x4, R4 ;  /* 0x0000000403047825 */ /* 0x002fc800078e0204 */
[----:B------:R-:W-:Y:S01]  /*0780*/  IMAD.WIDE.U32 R10, R11, 0x4, R8 ;  /* 0x000000040b0a7825 */ /* 0x000fe200078e0008 */
[----:B------:R-:W2:Y:S04]  /*0790*/  LDG.E R3, desc[UR16][R4.64] ;  /* 0x0000001004037981 */ /* 0x000ea8000c1e1900 */
[----:B------:R-:W3:Y:S01]  /*07a0*/  LDG.E R8, desc[UR16][R8.64] ;  /* 0x0000001008087981 */ /* 0x000ee2000c1e1900 */
[----:B------:R-:W-:-:S03]  /*07b0*/  IMAD.WIDE.U32 R14, R15, 0x4, R10 ;  /* 0x000000040f0e7825 */ /* 0x000fc600078e000a */
[----:B------:R-:W3:Y:S04]  /*07c0*/  LDG.E R16, desc[UR16][R4.64+0x4] ;  /* 0x0000041004107981 */ /* 0x000ee8000c1e1900 */
[----:B------:R-:W4:Y:S04]  /*07d0*/  LDG.E R17, desc[UR16][R10.64] ;  /* 0x000000100a117981 */ /* 0x000f28000c1e1900 */
[----:B------:R-:W4:Y:S04]  /*07e0*/  LDG.E R18, desc[UR16][R4.64+0x8] ;  /* 0x0000081004127981 */ /* 0x000f28000c1e1900 */
[----:B------:R-:W5:Y:S04]  /*07f0*/  LDG.E R20, desc[UR16][R4.64+0xc] ;  /* 0x00000c1004147981 */ /* 0x000f68000c1e1900 */
[----:B------:R-:W5:Y:S01]  /*0800*/  LDG.E R14, desc[UR16][R14.64] ;  /* 0x000000100e0e7981 */ /* 0x000f62000c1e1900 */
[----:B------:R-:W-:Y:S01]  /*0810*/  UIADD3 UR4, UPT, UPT, UR4, 0x4, URZ ;  /* 0x0000000404047890 */ /* 0x000fe2000fffe0ff */
[----:B--2---:R-:W-:-:S04]  /*0820*/  FFMA R3, R3, R6, R12 ;  /* 0x0000000603037223 */ /* 0x004fc8000000000c */
[----:B---3--:R-:W-:-:S04]  /*0830*/  FFMA R3, R16, R8, R3 ;  /* 0x0000000810037223 */ /* 0x008fc80000000003 */
[----:B----4-:R-:W-:-:S04]  /*0840*/  FFMA R3, R18, R17, R3 ;  /* 0x0000001112037223 */ /* 0x010fc80000000003 */
[----:B-----5:R-:W-:-:S07]  /*0850*/  FFMA R12, R20, R14, R3 ;  /* 0x0000000e140c7223 */ /* 0x020fce0000000003 */
.L_x_3:
[----:B------:R-:W-:Y:S05]  /*0860*/  BRA.U !UP1, `(.L_x_0) ;  /* 0x0000000109947547 */ /* 0x000fea000b800000 */
[----:B------:R-:W-:Y:S01]  /*0870*/  UISETP.NE.AND UP0, UPT, UR5, 0x1, UPT ;  /* 0x000000010500788c */ /* 0x000fe2000bf05270 */
[----:B------:R-:W-:Y:S01]  /*0880*/  MOV R4, UR4 ;  /* 0x0000000400047c02 */ /* 0x000fe20008000f00 */
[----:B------:R-:W-:Y:S02]  /*0890*/  ULOP3.LUT UR5, UR18, 0x1, URZ, 0xc0, !UPT ;  /* 0x0000000112057892 */ /* 0x000fe4000f8ec0ff */
[----:B------:R-:W-:Y:S02]  /*08a0*/  MOV R5, UR18 ;  /* 0x0000001200057c02 */ /* 0x000fe40008000f00 */
[----:B------:R-:W-:Y:S01]  /*08b0*/  UISETP.NE.U32.AND UP1, UPT, UR5, 0x1, UPT ;  /* 0x000000010500788c */ /* 0x000fe2000bf25070 */
[----:B------:R-:W-:-:S04]  /*08c0*/  PLOP3.LUT P0, PT, PT, PT, UP0, 0x80, 0x8 ;  /* 0x000000000008781c */ /* 0x000fc80003f0f008 */
[----:B------:R-:W0:Y:S01]  /*08d0*/  @UP0 LDCU.128 UR8, c[0x0][0x380] ;  /* 0x00007000ff0807ac */ /* 0x000e220008000c00 */
[----:B------:R-:W-:-:S05]  /*08e0*/  PLOP3.LUT P1, PT, PT, PT, UP1, 0x80, 0x8 ;  /* 0x000000000008781c */ /* 0x000fca0003f2f018 */
[----:B------:R-:W1:Y:S03]  /*08f0*/  @!UP1 LDCU.128 UR12, c[0x0][0x380] ;  /* 0x00007000ff0c97ac */ /* 0x000e660008000c00 */
[----:B------:R-:W-:Y:S01]  /*0900*/  @P0 IMAD R3, R4, UR18, R13 ;  /* 0x0000001204030c24 */ /* 0x000fe2000f8e020d */
[----:B0-----:R-:W-:Y:S02]  /*0910*/  MOV R10, UR10 ;  /* 0x0000000a000a7c02 */ /* 0x001fe40008000f00 */
[----:B------:R-:W-:Y:S02]  /*0920*/  MOV R11, UR11 ;  /* 0x0000000b000b7c02 */ /* 0x000fe40008000f00 */
[----:B------:R-:W-:Y:S02]  /*0930*/  MOV R6, UR8 ;  /* 0x0000000800067c02 */ /* 0x000fe40008000f00 */
[----:B------:R-:W-:Y:S01]  /*0940*/  MOV R7, UR9 ;  /* 0x0000000900077c02 */ /* 0x000fe20008000f00 */
[----:B------:R-:W-:-:S04]  /*0950*/  @P0 IMAD.WIDE R10, R3, 0x4, R10 ;  /* 0x00000004030a0825 */ /* 0x000fc800078e020a */
[C---:B------:R-:W-:Y:S01]  /*0960*/  @P0 VIADD R3, R2.reuse, UR4 ;  /* 0x0000000402030c36 */ /* 0x040fe20008000000 */
[----:B------:R-:W-:Y:S01]  /*0970*/  @UP0 UIADD3 UR4, UPT, UPT, UR4, 0x2, URZ ;  /* 0x0000000204040890 */ /* 0x000fe2000fffe0ff */
[----:B-1----:R-:W-:Y:S02]  /*0980*/  MOV R8, UR12 ;  /* 0x0000000c00087c02 */ /* 0x002fe40008000f00 */
[----:B------:R-:W-:Y:S01]  /*0990*/  MOV R9, UR13 ;  /* 0x0000000d00097c02 */ /* 0x000fe20008000f00 */
[----:B------:R-:W-:Y:S01]  /*09a0*/  @P0 IMAD.WIDE R6, R3, 0x4, R6 ;  /* 0x0000000403060825 */ /* 0x000fe200078e0206 */
[----:B------:R-:W-:Y:S01]  /*09b0*/  MOV R14, UR14 ;  /* 0x0000000e000e7c02 */ /* 0x000fe20008000f00 */
[----:B------:R-:W2:Y:S01]  /*09c0*/  @P0 LDG.E R16, desc[UR16][R10.64] ;  /* 0x000000100a100981 */ /* 0x000ea2000c1e1900 */
[----:B------:R-:W-:Y:S01]  /*09d0*/  MOV R18, UR4 ;  /* 0x0000000400127c02 */ /* 0x000fe20008000f00 */
[----:B------:R-:W-:Y:S01]  /*09e0*/  @P0 IMAD.WIDE.U32 R4, R5, 0x4, R10 ;  /* 0x0000000405040825 */ /* 0x000fe200078e000a */
[----:B------:R-:W-:Y:S01]  /*09f0*/  @!P1 IADD3 R3, PT, PT, R2, UR4, RZ ;  /* 0x0000000402039c10 */ /* 0x000fe2000fffe0ff */
[----:B------:R-:W2:Y:S01]  /*0a00*/  @P0 LDG.E R17, desc[UR16][R6.64] ;  /* 0x0000001006110981 */ /* 0x000ea2000c1e1900 */
[----:B------:R-:W-:Y:S01]  /*0a10*/  MOV R15, UR15 ;  /* 0x0000000f000f7c02 */ /* 0x000fe20008000f00 */
[----:B------:R-:W-:-:S02]  /*0a20*/  @!P1 IMAD R13, R18, UR18, R13 ;  /* 0x00000012120d9c24 */ /* 0x000fc4000f8e020d */
[----:B------:R-:W-:Y:S01]  /*0a30*/  @!P1 IMAD.WIDE R2, R3, 0x4, R8 ;  /* 0x0000000403029825 */ /* 0x000fe200078e0208 */
[----:B------:R-:W3:Y:S03]  /*0a40*/  @P0 LDG.E R19, desc[UR16][R6.64+0x4] ;  /* 0x0000041006130981 */ /* 0x000ee6000c1e1900 */
[----:B------:R-:W-:Y:S01]  /*0a50*/  @!P1 IMAD.WIDE R8, R13, 0x4, R14 ;  /* 0x000000040d089825 */ /* 0x000fe200078e020e */
[----:B------:R-:W3:Y:S04]  /*0a60*/  @P0 LDG.E R4, desc[UR16][R4.64] ;  /* 0x0000001004040981 */ /* 0x000ee8000c1e1900 */
[----:B------:R-:W4:Y:S04]  /*0a70*/  @!P1 LDG.E R3, desc[UR16][R2.64] ;  /* 0x0000001002039981 */ /* 0x000f28000c1e1900 */
[----:B------:R-:W4:Y:S01]  /*0a80*/  @!P1 LDG.E R8, desc[UR16][R8.64] ;  /* 0x0000001008089981 */ /* 0x000f22000c1e1900 */
[----:B--2---:R-:W-:-:S04]  /*0a90*/  @P0 FFMA R16, R17, R16, R12 ;  /* 0x0000001011100223 */ /* 0x004fc8000000000c */
[----:B---3--:R-:W-:-:S04]  /*0aa0*/  @P0 FFMA R12, R19, R4, R16 ;  /* 0x00000004130c0223 */ /* 0x008fc80000000010 */
[----:B----4-:R-:W-:-:S07]  /*0ab0*/  @!P1 FFMA R12, R3, R8, R12 ;  /* 0x00000008030c9223 */ /* 0x010fce000000000c */
.L_x_0:
[----:B------:R-:W0:Y:S02]  /*0ac0*/  LDC.64 R2, c[0x0][0x390] ;  /* 0x0000e400ff027b82 */ /* 0x000e240000000a00 */
[----:B0-----:R-:W-:-:S05]  /*0ad0*/  IMAD.WIDE R2, R0, 0x4, R2 ;  /* 0x0000000400027825 */ /* 0x001fca00078e0202 */
[----:B------:R-:W-:Y:S01]  /*0ae0*/  STG.E desc[UR16][R2.64], R12 ;  /* 0x0000000c02007986 */ /* 0x000fe2000c101910 */
[----:B------:R-:W-:Y:S05]  /*0af0*/  EXIT ;  /* 0x000000000000794d */ /* 0x000fea0003800000 */
.L_x_4:
[----:B------:R-:W-:-:S00]  /*0b00*/  BRA `(.L_x_4) ;  /* 0xfffffffc00fc7947 */ /* 0x000fc0000383ffff */
[----:B------:R-:W-:-:S00]  /*0b10*/  NOP ;  /* 0x0000000000007918 */ /* 0x000fc00000000000 */
        /* <DEDUP_REMOVED lines=14> */
.L_x_7:


//--------------------- .text._Z7mat_subPfS_S_i   --------------------------
	.section	.text._Z7mat_subPfS_S_i,"ax",@progbits
	.align	128
        .global         _Z7mat_subPfS_S_i
        .type           _Z7mat_subPfS_S_i,@function
        .size           _Z7mat_subPfS_S_i,(.L_x_8 - _Z7mat_subPfS_S_i)
        .other          _Z7mat_subPfS_S_i,@"STO_CUDA_ENTRY STV_DEFAULT"
_Z7mat_subPfS_S_i:
.text._Z7mat_subPfS_S_i:
        /* <DEDUP_REMOVED lines=9> */
[----:B------:R-:W0:Y:S01]  /*0090*/  LDC.64 R2, c[0x0][0x380] ;  /* 0x0000e000ff027b82 */ /* 0x000e220000000a00 */
[----:B------:R-:W1:Y:S07]  /*00a0*/  LDCU.64 UR4, c[0x0][0x358] ;  /* 0x00006b00ff0477ac */ /* 0x000e6e0008000a00 */
[----:B------:R-:W2:Y:S08]  /*00b0*/  LDC.64 R4, c[0x0][0x388] ;  /* 0x0000e200ff047b82 */ /* 0x000eb00000000a00 */
[----:B------:R-:W3:Y:S01]  /*00c0*/  LDC.64 R6, c[0x0][0x390] ;  /* 0x0000e400ff067b82 */ /* 0x000ee20000000a00 */
[----:B0-----:R-:W-:-:S06]  /*00d0*/  IMAD.WIDE R2, R9, 0x4, R2 ;  /* 0x0000000409027825 */ /* 0x001fcc00078e0202 */
[----:B-1----:R-:W4:Y:S01]  /*00e0*/  LDG.E R2, desc[UR4][R2.64] ;  /* 0x0000000402027981 */ /* 0x002f22000c1e1900 */
[----:B--2---:R-:W-:-:S06]  /*00f0*/  IMAD.WIDE R4, R9, 0x4, R4 ;  /* 0x0000000409047825 */ /* 0x004fcc00078e0204 */
[----:B------:R-:W4:Y:S01]  /*0100*/  LDG.E R5, desc[UR4][R4.64] ;  /* 0x0000000404057981 */ /* 0x000f22000c1e1900 */
[----:B---3--:R-:W-:-:S04]  /*0110*/  IMAD.WIDE R6, R9, 0x4, R6 ;  /* 0x0000000409067825 */ /* 0x008fc800078e0206 */
[----:B----4-:R-:W-:-:S05]  /*0120*/  FADD R9, R2, -R5 ;  /* 0x8000000502097221 */ /* 0x010fca0000000000 */
[----:B------:R-:W-:Y:S01]  /*0130*/  STG.E desc[UR4][R6.64], R9 ;  /* 0x0000000906007986 */ /* 0x000fe2000c101904 */
[----:B------:R-:W-:Y:S05]  /*0140*/  EXIT ;  /* 0x000000000000794d */ /* 0x000fea0003800000 */
.L_x_5:
        /* <DEDUP_REMOVED lines=11> */
.L_x_8:


//--------------------- .text._Z7mat_addPfS_S_i   --------------------------
	.section	.text._Z7mat_addPfS_S_i,"ax",@progbits
	.align	128
        .global         _Z7mat_addPfS_S_i
        .type           _Z7mat_addPfS_S_i,@function
        .size           _Z7mat_addPfS_S_i,(.L_x_9 - _Z7mat_addPfS_S_i)
        .other          _Z7mat_addPfS_S_i,@"STO_CUDA_ENTRY STV_DEFAULT"
_Z7mat_addPfS_S_i:
.text._Z7mat_addPfS_S_i:
        /* <DEDUP_REMOVED lines=18> */
[----:B----4-:R-:W-:-:S05]  /*0120*/  FADD R9, R2, R5 ;  /* 0x0000000502097221 */ /* 0x010fca0000000000 */
[----:B------:R-:W-:Y:S01]  /*0130*/  STG.E desc[UR4][R6.64], R9 ;  /* 0x0000000906007986 */ /* 0x000fe2000c101904 */
[----:B------:R-:W-:Y:S05]  /*0140*/  EXIT ;  /* 0x000000000000794d */ /* 0x000fea0003800000 */
.L_x_6:
        /* <DEDUP_REMOVED lines=11> */
.L_x_9:


//--------------------- .nv.shared.reserved.0     --------------------------
	.section	.nv.shared.reserved.0,"aw",@nobits
	.weak		__nv_reservedSMEM_offset_0_alias
	.size		__nv_reservedSMEM_offset_0_alias, 0, 64
	.other		__nv_reservedSMEM_offset_0_alias,@"STO_CUDA_RESERVED_SHARED STV_DEFAULT"
__nv_reservedSMEM_offset_0_alias:
	.zero		0
	.zero		64


//--------------------- .nv.constant0._Z7mat_mulPfS_S_i --------------------------
	.section	.nv.constant0._Z7mat_mulPfS_S_i,"a",@progbits
	.sectionflags	@""
	.align	4
.nv.constant0._Z7mat_mulPfS_S_i:
	.zero		924


//--------------------- .nv.constant0._Z7mat_subPfS_S_i --------------------------
	.section	.nv.constant0._Z7mat_subPfS_S_i,"a",@progbits
	.sectionflags	@""
	.align	4
.nv.constant0._Z7mat_subPfS_S_i:
	.zero		924


//--------------------- .nv.constant0._Z7mat_addPfS_S_i --------------------------
	.section	.nv.constant0._Z7mat_addPfS_S_i,"a",@progbits
	.sectionflags	@""
	.align	4
.nv.constant0._Z7mat_addPfS_S_i:
	.zero		924


//--------------------- SYMBOLS --------------------------

	.type		.nv.reservedSmem.offset0,@object
	.size		.nv.reservedSmem.offset0,0x4
